//
// Generated by NVIDIA NVVM Compiler
//
// Compiler Build ID: CL-36424714
// Cuda compilation tools, release 13.0, V13.0.88
// Based on NVVM 20.0.0
//

.version 9.0
.target sm_100
.address_size 64

	// .globl	_Z10floydCyclePii

.visible .entry _Z10floydCyclePii(
	.param .u64 .ptr .align 1 _Z10floydCyclePii_param_0,
	.param .u32 _Z10floydCyclePii_param_1
)
{
	.reg .pred 	%p<2>;
	.reg .b32 	%r<16>;
	.reg .b64 	%rd<9>;

	ld.param.u64 	%rd2, [_Z10floydCyclePii_param_0];
	ld.param.u32 	%r2, [_Z10floydCyclePii_param_1];
	cvta.to.global.u64 	%rd3, %rd2;
	mov.u32 	%r3, %ctaid.x;
	mov.u32 	%r4, %tid.x;
	mad.lo.s32 	%r5, %r3, 10, %r4;
	mov.u32 	%r6, %ctaid.y;
	mov.u32 	%r7, %tid.y;
	mad.lo.s32 	%r8, %r6, 10, %r7;
	mul.lo.s32 	%r9, %r8, 2000;
	add.s32 	%r10, %r9, %r5;
	mul.wide.s32 	%rd4, %r10, 4;
	add.s64 	%rd1, %rd3, %rd4;
	ld.global.u32 	%r11, [%rd1];
	add.s32 	%r12, %r9, %r2;
	mul.wide.s32 	%rd5, %r12, 4;
	add.s64 	%rd6, %rd3, %rd5;
	ld.global.u32 	%r13, [%rd6];
	mad.lo.s32 	%r14, %r2, 2000, %r5;
	mul.wide.s32 	%rd7, %r14, 4;
	add.s64 	%rd8, %rd3, %rd7;
	ld.global.u32 	%r15, [%rd8];
	add.s32 	%r1, %r15, %r13;
	setp.le.s32 	%p1, %r11, %r1;
	@%p1 bra 	$L__BB0_2;
	st.global.u32 	[%rd1], %r1;
$L__BB0_2:
	ret;

}


// ===== COMPILED SASS (sm_100) =====

	.target	sm_100

	.elftype	@"ET_EXEC"


//--------------------- .note.nv.tkinfo           --------------------------
	.section	.note.nv.tkinfo,"",@"SHT_NOTE"
	.sectionflags	@"SHF_NOTE_NV_TKINFO"
	.tkinfo
        /*0018*/ 	.word	0x00000002
        /*0030*/ 	.string	""
        /*0030*/ 	.string	"ptxas"
        /*0030*/ 	.string	"Cuda compilation tools, release 13.0, V13.0.88"
        /*0030*/ 	.string	"Build cuda_13.0.r13.0/compiler.36424714_0"
        /*0030*/ 	.string	"-arch sm_100 -m 64 "



//--------------------- .note.nv.cuinfo           --------------------------
	.section	.note.nv.cuinfo,"",@"SHT_NOTE"
	.sectionflags	@"SHF_NOTE_NV_CUINFO"
        /*0018*/ 	.short	0x0002
        /*001a*/ 	.short	0x0064
        /*001c*/ 	.short	0x0082
	.zero		2


//--------------------- .nv.info                  --------------------------
	.section	.nv.info,"",@"SHT_CUDA_INFO"
	.align	4


	//----- nvinfo : EIATTR_REGCOUNT
	.align		4
        /*0000*/ 	.byte	0x04, 0x2f
        /*0002*/ 	.short	(.L_1 - .L_0)
	.align		4
.L_0:
        /*0004*/ 	.word	index@(_Z10floydCyclePii)
        /*0008*/ 	.word	0x0000000e


	//----- nvinfo : EIATTR_FRAME_SIZE
	.align		4
.L_1:
        /*000c*/ 	.byte	0x04, 0x11
        /*000e*/ 	.short	(.L_3 - .L_2)
	.align		4
.L_2:
        /*0010*/ 	.word	index@(_Z10floydCyclePii)
        /*0014*/ 	.word	0x00000000


	//----- nvinfo : EIATTR_MIN_STACK_SIZE
	.align		4
.L_3:
        /*0018*/ 	.byte	0x04, 0x12
        /*001a*/ 	.short	(.L_5 - .L_4)
	.align		4
.L_4:
        /*001c*/ 	.word	index@(_Z10floydCyclePii)
        /*0020*/ 	.word	0x00000000
.L_5:


//--------------------- .nv.compat                --------------------------
	.section	.nv.compat,"",@"SHT_CUDA_COMPAT_INFO"
	.align	4
        /*0000*/ 	.byte	0x02, 0x09, 0x00, 0x00, 0x02, 0x02, 0x01, 0x00, 0x02, 0x05, 0x05, 0x00, 0x03, 0x07, 0x01, 0x01
        /*0010*/ 	.byte	0x02, 0x03, 0x00, 0x00, 0x02, 0x06, 0x01, 0x00, 0x04, 0x0b, 0x08, 0x00, 0x09, 0x00, 0x00, 0x00
        /*0020*/ 	.byte	0x00, 0x00, 0x00, 0x00


//--------------------- .nv.info._Z10floydCyclePii --------------------------
	.section	.nv.info._Z10floydCyclePii,"",@"SHT_CUDA_INFO"
	.sectionflags	@""
	.align	4


	//----- nvinfo : EIATTR_CUDA_API_VERSION
	.align		4
        /*0000*/ 	.byte	0x04, 0x37
        /*0002*/ 	.short	(.L_7 - .L_6)
.L_6:
        /*0004*/ 	.word	0x00000082


	//----- nvinfo : EIATTR_KPARAM_INFO
	.align		4
.L_7:
        /*0008*/ 	.byte	0x04, 0x17
        /*000a*/ 	.short	(.L_9 - .L_8)
.L_8:
        /*000c*/ 	.word	0x00000000
        /*0010*/ 	.short	0x0001
        /*0012*/ 	.short	0x0008
        /*0014*/ 	.byte	0x00, 0xf0, 0x11, 0x00


	//----- nvinfo : EIATTR_KPARAM_INFO
	.align		4
.L_9:
        /*0018*/ 	.byte	0x04, 0x17
        /*001a*/ 	.short	(.L_11 - .L_10)
.L_10:
        /*001c*/ 	.word	0x00000000
        /*0020*/ 	.short	0x0000
        /*0022*/ 	.short	0x0000
        /*0024*/ 	.byte	0x00, 0xf5, 0x21, 0x00


	//----- nvinfo : EIATTR_SPARSE_MMA_MASK
	.align		4
.L_11:
        /*0028*/ 	.byte	0x03, 0x50
        /*002a*/ 	.short	0x0000


	//----- nvinfo : EIATTR_MAXREG_COUNT
	.align		4
        /*002c*/ 	.byte	0x03, 0x1b
        /*002e*/ 	.short	0x00ff


	//----- nvinfo : EIATTR_MERCURY_ISA_VERSION
	.align		4
        /*0030*/ 	.byte	0x03, 0x5f
        /*0032*/ 	.short	0x0101


	//----- nvinfo : EIATTR_VRC_CTA_INIT_COUNT
	.align		4
        /*0034*/ 	.byte	0x02, 0x4a
	.zero		1
	.zero		1


	//----- nvinfo : EIATTR_EXIT_INSTR_OFFSETS
	.align		4
        /*0038*/ 	.byte	0x04, 0x1c
        /*003a*/ 	.short	(.L_13 - .L_12)


	//   ....[0]....
.L_12:
        /*003c*/ 	.word	0x00000150


	//   ....[1]....
        /*0040*/ 	.word	0x00000170


	//----- nvinfo : EIATTR_CBANK_PARAM_SIZE
	.align		4
.L_13:
        /*0044*/ 	.byte	0x03, 0x19
        /*0046*/ 	.short	0x000c


	//----- nvinfo : EIATTR_PARAM_CBANK
	.align		4
        /*0048*/ 	.byte	0x04, 0x0a
        /*004a*/ 	.short	(.L_15 - .L_14)
	.align		4
.L_14:
        /*004c*/ 	.word	index@(.nv.constant0._Z10floydCyclePii)
        /*0050*/ 	.short	0x0380
        /*0052*/ 	.short	0x000c


	//----- nvinfo : EIATTR_SW_WAR
	.align		4
.L_15:
        /*0054*/ 	.byte	0x04, 0x36
        /*0056*/ 	.short	(.L_17 - .L_16)
.L_16:
        /*0058*/ 	.word	0x00000008
.L_17:


//--------------------- .nv.callgraph             --------------------------
	.section	.nv.callgraph,"",@"SHT_CUDA_CALLGRAPH"
	.align	4
	.sectionentsize	8
	.align		4
        /*0000*/ 	.word	0x00000000
	.align		4
        /*0004*/ 	.word	0xffffffff
	.align		4
        /*0008*/ 	.word	0x00000000
	.align		4
        /*000c*/ 	.word	0xfffffffe
	.align		4
        /*0010*/ 	.word	0x00000000
	.align		4
        /*0014*/ 	.word	0xfffffffd
	.align		4
        /*0018*/ 	.word	0x00000000
	.align		4
        /*001c*/ 	.word	0xfffffffc


//--------------------- .text._Z10floydCyclePii   --------------------------
	.section	.text._Z10floydCyclePii,"ax",@progbits
	.align	128
        .global         _Z10floydCyclePii
        .type           _Z10floydCyclePii,@function
        .size           _Z10floydCyclePii,(.L_x_1 - _Z10floydCyclePii)
        .other          _Z10floydCyclePii,@"STO_CUDA_ENTRY STV_DEFAULT"
_Z10floydCyclePii:
.text._Z10floydCyclePii:
[----:B------:R-:W-:Y:S01]  /*0000*/  LDC R1, c[0x0][0x37c] ;  /* 0x0000df00ff017b82 */ /* 0x000fe20000000800 */
[----:B------:R-:W0:Y:S07]  /*0010*/  S2R R5, SR_CTAID.Y ;  /* 0x0000000000057919 */ /* 0x000e2e0000002600 */
[----:B------:R-:W1:Y:S01]  /*0020*/  LDC R11, c[0x0][0x388] ;  /* 0x0000e200ff0b7b82 */ /* 0x000e620000000800 */
[----:B------:R-:W2:Y:S01]  /*0030*/  LDCU.64 UR4, c[0x0][0x358] ;  /* 0x00006b00ff0477ac */ /* 0x000ea20008000a00 */
[----:B------:R-:W0:Y:S01]  /*0040*/  S2R R4, SR_TID.Y ;  /* 0x0000000000047919 */ /* 0x000e220000002200 */
[----:B------:R-:W3:Y:S05]  /*0050*/  S2R R0, SR_CTAID.X ;  /* 0x0000000000007919 */ /* 0x000eea0000002500 */
[----:B------:R-:W4:Y:S01]  /*0060*/  LDC.64 R2, c[0x0][0x380] ;  /* 0x0000e000ff027b82 */ /* 0x000f220000000a00 */
[----:B------:R-:W3:Y:S01]  /*0070*/  S2R R7, SR_TID.X ;  /* 0x0000000000077919 */ /* 0x000ee20000002100 */
[----:B0-----:R-:W-:-:S02]  /*0080*/  IMAD R5, R5, 0xa, R4 ;  /* 0x0000000a05057824 */ /* 0x001fc400078e0204 */
[----:B---3--:R-:W-:Y:S02]  /*0090*/  IMAD R0, R0, 0xa, R7 ;  /* 0x0000000a00007824 */ /* 0x008fe400078e0207 */
[----:B-1----:R-:W-:Y:S02]  /*00a0*/  IMAD R7, R5, 0x7d0, R11 ;  /* 0x000007d005077824 */ /* 0x002fe400078e020b */
[--C-:B------:R-:W-:Y:S02]  /*00b0*/  IMAD R11, R11, 0x7d0, R0.reuse ;  /* 0x000007d00b0b7824 */ /* 0x100fe400078e0200 */
[----:B------:R-:W-:Y:S02]  /*00c0*/  IMAD R9, R5, 0x7d0, R0 ;  /* 0x000007d005097824 */ /* 0x000fe400078e0200 */
[----:B----4-:R-:W-:-:S04]  /*00d0*/  IMAD.WIDE R4, R7, 0x4, R2 ;  /* 0x0000000407047825 */ /* 0x010fc800078e0202 */
[--C-:B------:R-:W-:Y:S02]  /*00e0*/  IMAD.WIDE R6, R11, 0x4, R2.reuse ;  /* 0x000000040b067825 */ /* 0x100fe400078e0202 */
[----:B--2---:R-:W2:Y:S02]  /*00f0*/  LDG.E R4, desc[UR4][R4.64] ;  /* 0x0000000404047981 */ /* 0x004ea4000c1e1900 */
[----:B------:R-:W-:Y:S02]  /*0100*/  IMAD.WIDE R2, R9, 0x4, R2 ;  /* 0x0000000409027825 */ /* 0x000fe400078e0202 */
[----:B------:R-:W2:Y:S04]  /*0110*/  LDG.E R7, desc[UR4][R6.64] ;  /* 0x0000000406077981 */ /* 0x000ea8000c1e1900 */
[----:B------:R-:W3:Y:S01]  /*0120*/  LDG.E R0, desc[UR4][R2.64] ;  /* 0x0000000402007981 */ /* 0x000ee2000c1e1900 */
[----:B--2---:R-:W-:-:S04]  /*0130*/  IADD3 R9, PT, PT, R4, R7, RZ ;  /* 0x0000000704097210 */ /* 0x004fc80007ffe0ff */
[----:B---3--:R-:W-:-:S13]  /*0140*/  ISETP.GT.AND P0, PT, R0, R9, PT ;  /* 0x000000090000720c */ /* 0x008fda0003f04270 */
[----:B------:R-:W-:Y:S05]  /*0150*/  @!P0 EXIT ;  /* 0x000000000000894d */ /* 0x000fea0003800000 */
[----:B------:R-:W-:Y:S01]  /*0160*/  STG.E desc[UR4][R2.64], R9 ;  /* 0x0000000902007986 */ /* 0x000fe2000c101904 */
[----:B------:R-:W-:Y:S05]  /*0170*/  EXIT ;  /* 0x000000000000794d */ /* 0x000fea0003800000 */
.L_x_0:
[----:B------:R-:W-:-:S00]  /*0180*/  BRA `(.L_x_0) ;  /* 0xfffffffc00fc7947 */ /* 0x000fc0000383ffff */
[----:B------:R-:W-:-:S00]  /*0190*/  NOP ;  /* 0x0000000000007918 */ /* 0x000fc00000000000 */
        /* <DEDUP_REMOVED lines=14> */
.L_x_1:


//--------------------- .nv.shared.reserved.0     --------------------------
	.section	.nv.shared.reserved.0,"aw",@nobits
	.weak		__nv_reservedSMEM_offset_0_alias
	.size		__nv_reservedSMEM_offset_0_alias, 0, 64
	.other		__nv_reservedSMEM_offset_0_alias,@"STO_CUDA_RESERVED_SHARED STV_DEFAULT"
__nv_reservedSMEM_offset_0_alias:
	.zero		0
	.zero		64


//--------------------- .nv.constant0._Z10floydCyclePii --------------------------
	.section	.nv.constant0._Z10floydCyclePii,"a",@progbits
	.sectionflags	@""
	.align	4
.nv.constant0._Z10floydCyclePii:
	.zero		908


//--------------------- SYMBOLS --------------------------

	.type		.nv.reservedSmem.offset0,@object
	.size		.nv.reservedSmem.offset0,0x4
